//
// Generated by NVIDIA NVVM Compiler
//
// Compiler Build ID: CL-36424714
// Cuda compilation tools, release 13.0, V13.0.88
// Based on NVVM 20.0.0
//

.version 9.0
.target sm_100
.address_size 64

	// .globl	_Z27calc_token_occurrences_cudaPKciPS0_PiS2_i
.extern .shared .align 16 .b8 shared_data[];

.visible .entry _Z27calc_token_occurrences_cudaPKciPS0_PiS2_i(
	.param .u64 .ptr .align 1 _Z27calc_token_occurrences_cudaPKciPS0_PiS2_i_param_0,
	.param .u32 _Z27calc_token_occurrences_cudaPKciPS0_PiS2_i_param_1,
	.param .u64 .ptr .align 1 _Z27calc_token_occurrences_cudaPKciPS0_PiS2_i_param_2,
	.param .u64 .ptr .align 1 _Z27calc_token_occurrences_cudaPKciPS0_PiS2_i_param_3,
	.param .u64 .ptr .align 1 _Z27calc_token_occurrences_cudaPKciPS0_PiS2_i_param_4,
	.param .u32 _Z27calc_token_occurrences_cudaPKciPS0_PiS2_i_param_5
)
{
	.reg .pred 	%p<14>;
	.reg .b16 	%rs<8>;
	.reg .b32 	%r<44>;
	.reg .b64 	%rd<23>;

	ld.param.u64 	%rd10, [_Z27calc_token_occurrences_cudaPKciPS0_PiS2_i_param_0];
	ld.param.u32 	%r23, [_Z27calc_token_occurrences_cudaPKciPS0_PiS2_i_param_1];
	ld.param.u64 	%rd11, [_Z27calc_token_occurrences_cudaPKciPS0_PiS2_i_param_2];
	ld.param.u64 	%rd12, [_Z27calc_token_occurrences_cudaPKciPS0_PiS2_i_param_3];
	ld.param.u64 	%rd13, [_Z27calc_token_occurrences_cudaPKciPS0_PiS2_i_param_4];
	ld.param.u32 	%r24, [_Z27calc_token_occurrences_cudaPKciPS0_PiS2_i_param_5];
	mov.u32 	%r1, %tid.x;
	mov.u32 	%r25, %ctaid.x;
	mov.u32 	%r2, %ntid.x;
	mad.lo.s32 	%r3, %r25, %r2, %r1;
	setp.lt.s32 	%p1, %r24, 1;
	@%p1 bra 	$L__BB0_16;
	mov.u32 	%r27, shared_data;
	add.s32 	%r4, %r27, %r1;
	mov.u32 	%r28, %nctaid.x;
	mul.lo.s32 	%r5, %r2, %r28;
	cvta.to.global.u64 	%rd1, %rd12;
	cvta.to.global.u64 	%rd2, %rd11;
	cvta.to.global.u64 	%rd3, %rd13;
	cvta.to.global.u64 	%rd4, %rd10;
	mov.b32 	%r36, 0;
$L__BB0_2:
	setp.ge.s32 	%p2, %r3, %r23;
	mul.wide.u32 	%rd14, %r36, 4;
	add.s64 	%rd15, %rd1, %rd14;
	ld.global.u32 	%r7, [%rd15];
	mul.wide.u32 	%rd16, %r36, 8;
	add.s64 	%rd5, %rd2, %rd16;
	mov.b32 	%r38, 0;
	@%p2 bra 	$L__BB0_15;
	ld.global.u64 	%rd6, [%rd5];
	sub.s32 	%r8, %r23, %r7;
	neg.s32 	%r9, %r7;
	mov.b32 	%r38, 0;
	cvt.s64.s32 	%rd18, %r7;
	mov.u32 	%r37, %r3;
$L__BB0_4:
	cvt.s64.s32 	%rd17, %r37;
	add.s64 	%rd7, %rd4, %rd17;
	ld.global.u8 	%rs2, [%rd7];
	st.shared.u8 	[%r4], %rs2;
	bar.sync 	0;
	setp.ge.s32 	%p3, %r37, %r8;
	@%p3 bra 	$L__BB0_14;
	setp.lt.s32 	%p4, %r7, 1;
	mov.u64 	%rd22, %rd6;
	mov.u32 	%r39, %r9;
	mov.u32 	%r40, %r4;
	@%p4 bra 	$L__BB0_6;
	bra.uni 	$L__BB0_13;
$L__BB0_6:
	setp.eq.s32 	%p7, %r37, 0;
	@%p7 bra 	$L__BB0_8;
	ld.global.u8 	%rs5, [%rd7+-1];
	add.s16 	%rs6, %rs5, -123;
	and.b16  	%rs7, %rs6, 255;
	setp.gt.u16 	%p8, %rs7, 229;
	mov.b32 	%r41, 0;
	@%p8 bra 	$L__BB0_11;
$L__BB0_8:
	add.s32 	%r33, %r37, %r7;
	setp.eq.s32 	%p9, %r33, %r23;
	mov.b32 	%r41, 1;
	@%p9 bra 	$L__BB0_11;
	add.s64 	%rd19, %rd7, %rd18;
	ld.global.s8 	%rs1, [%rd19];
	setp.lt.s16 	%p10, %rs1, 97;
	@%p10 bra 	$L__BB0_11;
	setp.gt.u16 	%p11, %rs1, 122;
	selp.u32 	%r41, 1, 0, %p11;
$L__BB0_11:
	add.s32 	%r38, %r41, %r38;
	bra.uni 	$L__BB0_14;
$L__BB0_12:
	add.s32 	%r40, %r40, 1;
	add.s32 	%r39, %r39, 1;
	setp.eq.s32 	%p6, %r39, 0;
	add.s64 	%rd22, %rd22, 1;
	@%p6 bra 	$L__BB0_6;
$L__BB0_13:
	ld.shared.u8 	%rs3, [%r40];
	ld.u8 	%rs4, [%rd22];
	setp.eq.s16 	%p5, %rs3, %rs4;
	@%p5 bra 	$L__BB0_12;
$L__BB0_14:
	bar.sync 	0;
	add.s32 	%r37, %r37, %r5;
	setp.lt.s32 	%p12, %r37, %r23;
	@%p12 bra 	$L__BB0_4;
$L__BB0_15:
	mul.wide.u32 	%rd20, %r36, 4;
	add.s64 	%rd21, %rd3, %rd20;
	atom.global.add.u32 	%r35, [%rd21], %r38;
	add.s32 	%r36, %r36, 1;
	setp.ne.s32 	%p13, %r36, %r24;
	@%p13 bra 	$L__BB0_2;
$L__BB0_16:
	ret;

}


// ===== COMPILED SASS (sm_100) =====

	.target	sm_100

	.elftype	@"ET_EXEC"


//--------------------- .note.nv.tkinfo           --------------------------
	.section	.note.nv.tkinfo,"",@"SHT_NOTE"
	.sectionflags	@"SHF_NOTE_NV_TKINFO"
	.tkinfo
        /*0018*/ 	.word	0x00000002
        /*0030*/ 	.string	""
        /*0030*/ 	.string	"ptxas"
        /*0030*/ 	.string	"Cuda compilation tools, release 13.0, V13.0.88"
        /*0030*/ 	.string	"Build cuda_13.0.r13.0/compiler.36424714_0"
        /*0030*/ 	.string	"-arch sm_100 -m 64 "



//--------------------- .note.nv.cuinfo           --------------------------
	.section	.note.nv.cuinfo,"",@"SHT_NOTE"
	.sectionflags	@"SHF_NOTE_NV_CUINFO"
        /*0018*/ 	.short	0x0002
        /*001a*/ 	.short	0x0064
        /*001c*/ 	.short	0x0082
	.zero		2


//--------------------- .nv.info                  --------------------------
	.section	.nv.info,"",@"SHT_CUDA_INFO"
	.align	4


	//----- nvinfo : EIATTR_REGCOUNT
	.align		4
        /*0000*/ 	.byte	0x04, 0x2f
        /*0002*/ 	.short	(.L_1 - .L_0)
	.align		4
.L_0:
        /*0004*/ 	.word	index@(_Z27calc_token_occurrences_cudaPKciPS0_PiS2_i)
        /*0008*/ 	.word	0x00000017


	//----- nvinfo : EIATTR_FRAME_SIZE
	.align		4
.L_1:
        /*000c*/ 	.byte	0x04, 0x11
        /*000e*/ 	.short	(.L_3 - .L_2)
	.align		4
.L_2:
        /*0010*/ 	.word	index@(_Z27calc_token_occurrences_cudaPKciPS0_PiS2_i)
        /*0014*/ 	.word	0x00000000


	//----- nvinfo : EIATTR_MIN_STACK_SIZE
	.align		4
.L_3:
        /*0018*/ 	.byte	0x04, 0x12
        /*001a*/ 	.short	(.L_5 - .L_4)
	.align		4
.L_4:
        /*001c*/ 	.word	index@(_Z27calc_token_occurrences_cudaPKciPS0_PiS2_i)
        /*0020*/ 	.word	0x00000000
.L_5:


//--------------------- .nv.compat                --------------------------
	.section	.nv.compat,"",@"SHT_CUDA_COMPAT_INFO"
	.align	4
        /*0000*/ 	.byte	0x02, 0x09, 0x00, 0x00, 0x02, 0x02, 0x01, 0x00, 0x02, 0x05, 0x05, 0x00, 0x03, 0x07, 0x01, 0x01
        /*0010*/ 	.byte	0x02, 0x03, 0x00, 0x00, 0x02, 0x06, 0x01, 0x00, 0x04, 0x0b, 0x08, 0x00, 0x09, 0x00, 0x00, 0x00
        /*0020*/ 	.byte	0x00, 0x00, 0x00, 0x00


//--------------------- .nv.info._Z27calc_token_occurrences_cudaPKciPS0_PiS2_i --------------------------
	.section	.nv.info._Z27calc_token_occurrences_cudaPKciPS0_PiS2_i,"",@"SHT_CUDA_INFO"
	.sectionflags	@""
	.align	4


	//----- nvinfo : EIATTR_CUDA_API_VERSION
	.align		4
        /*0000*/ 	.byte	0x04, 0x37
        /*0002*/ 	.short	(.L_7 - .L_6)
.L_6:
        /*0004*/ 	.word	0x00000082


	//----- nvinfo : EIATTR_KPARAM_INFO
	.align		4
.L_7:
        /*0008*/ 	.byte	0x04, 0x17
        /*000a*/ 	.short	(.L_9 - .L_8)
.L_8:
        /*000c*/ 	.word	0x00000000
        /*0010*/ 	.short	0x0005
        /*0012*/ 	.short	0x0028
        /*0014*/ 	.byte	0x00, 0xf0, 0x11, 0x00


	//----- nvinfo : EIATTR_KPARAM_INFO
	.align		4
.L_9:
        /*0018*/ 	.byte	0x04, 0x17
        /*001a*/ 	.short	(.L_11 - .L_10)
.L_10:
        /*001c*/ 	.word	0x00000000
        /*0020*/ 	.short	0x0004
        /*0022*/ 	.short	0x0020
        /*0024*/ 	.byte	0x00, 0xf5, 0x21, 0x00


	//----- nvinfo : EIATTR_KPARAM_INFO
	.align		4
.L_11:
        /*0028*/ 	.byte	0x04, 0x17
        /*002a*/ 	.short	(.L_13 - .L_12)
.L_12:
        /*002c*/ 	.word	0x00000000
        /*0030*/ 	.short	0x0003
        /*0032*/ 	.short	0x0018
        /*0034*/ 	.byte	0x00, 0xf5, 0x21, 0x00


	//----- nvinfo : EIATTR_KPARAM_INFO
	.align		4
.L_13:
        /*0038*/ 	.byte	0x04, 0x17
        /*003a*/ 	.short	(.L_15 - .L_14)
.L_14:
        /*003c*/ 	.word	0x00000000
        /*0040*/ 	.short	0x0002
        /*0042*/ 	.short	0x0010
        /*0044*/ 	.byte	0x00, 0xf5, 0x21, 0x00


	//----- nvinfo : EIATTR_KPARAM_INFO
	.align		4
.L_15:
        /*0048*/ 	.byte	0x04, 0x17
        /*004a*/ 	.short	(.L_17 - .L_16)
.L_16:
        /*004c*/ 	.word	0x00000000
        /*0050*/ 	.short	0x0001
        /*0052*/ 	.short	0x0008
        /*0054*/ 	.byte	0x00, 0xf0, 0x11, 0x00


	//----- nvinfo : EIATTR_KPARAM_INFO
	.align		4
.L_17:
        /*0058*/ 	.byte	0x04, 0x17
        /*005a*/ 	.short	(.L_19 - .L_18)
.L_18:
        /*005c*/ 	.word	0x00000000
        /*0060*/ 	.short	0x0000
        /*0062*/ 	.short	0x0000
        /*0064*/ 	.byte	0x00, 0xf5, 0x21, 0x00


	//----- nvinfo : EIATTR_SPARSE_MMA_MASK
	.align		4
.L_19:
        /*0068*/ 	.byte	0x03, 0x50
        /*006a*/ 	.short	0x0000


	//----- nvinfo : EIATTR_MAXREG_COUNT
	.align		4
        /*006c*/ 	.byte	0x03, 0x1b
        /*006e*/ 	.short	0x00ff


	//----- nvinfo : EIATTR_NUM_BARRIERS
	.align		4
        /*0070*/ 	.byte	0x02, 0x4c
        /*0072*/ 	.byte	0x01
	.zero		1


	//----- nvinfo : EIATTR_MERCURY_ISA_VERSION
	.align		4
        /*0074*/ 	.byte	0x03, 0x5f
        /*0076*/ 	.short	0x0101


	//----- nvinfo : EIATTR_VRC_CTA_INIT_COUNT
	.align		4
        /*0078*/ 	.byte	0x02, 0x4a
	.zero		1
	.zero		1


	//----- nvinfo : EIATTR_EXIT_INSTR_OFFSETS
	.align		4
        /*007c*/ 	.byte	0x04, 0x1c
        /*007e*/ 	.short	(.L_21 - .L_20)


	//   ....[0]....
.L_20:
        /*0080*/ 	.word	0x00000030


	//   ....[1]....
        /*0084*/ 	.word	0x00000650


	//----- nvinfo : EIATTR_CRS_STACK_SIZE
	.align		4
.L_21:
        /*0088*/ 	.byte	0x04, 0x1e
        /*008a*/ 	.short	(.L_23 - .L_22)
.L_22:
        /*008c*/ 	.word	0x00000000


	//----- nvinfo : EIATTR_CBANK_PARAM_SIZE
	.align		4
.L_23:
        /*0090*/ 	.byte	0x03, 0x19
        /*0092*/ 	.short	0x002c


	//----- nvinfo : EIATTR_PARAM_CBANK
	.align		4
        /*0094*/ 	.byte	0x04, 0x0a
        /*0096*/ 	.short	(.L_25 - .L_24)
	.align		4
.L_24:
        /*0098*/ 	.word	index@(.nv.constant0._Z27calc_token_occurrences_cudaPKciPS0_PiS2_i)
        /*009c*/ 	.short	0x0380
        /*009e*/ 	.short	0x002c


	//----- nvinfo : EIATTR_SW_WAR
	.align		4
.L_25:
        /*00a0*/ 	.byte	0x04, 0x36
        /*00a2*/ 	.short	(.L_27 - .L_26)
.L_26:
        /*00a4*/ 	.word	0x00000008
.L_27:


//--------------------- .nv.callgraph             --------------------------
	.section	.nv.callgraph,"",@"SHT_CUDA_CALLGRAPH"
	.align	4
	.sectionentsize	8
	.align		4
        /*0000*/ 	.word	0x00000000
	.align		4
        /*0004*/ 	.word	0xffffffff
	.align		4
        /*0008*/ 	.word	0x00000000
	.align		4
        /*000c*/ 	.word	0xfffffffe
	.align		4
        /*0010*/ 	.word	0x00000000
	.align		4
        /*0014*/ 	.word	0xfffffffd
	.align		4
        /*0018*/ 	.word	0x00000000
	.align		4
        /*001c*/ 	.word	0xfffffffc


//--------------------- .text._Z27calc_token_occurrences_cudaPKciPS0_PiS2_i --------------------------
	.section	.text._Z27calc_token_occurrences_cudaPKciPS0_PiS2_i,"ax",@progbits
	.align	128
        .global         _Z27calc_token_occurrences_cudaPKciPS0_PiS2_i
        .type           _Z27calc_token_occurrences_cudaPKciPS0_PiS2_i,@function
        .size           _Z27calc_token_occurrences_cudaPKciPS0_PiS2_i,(.L_x_13 - _Z27calc_token_occurrences_cudaPKciPS0_PiS2_i)
        .other          _Z27calc_token_occurrences_cudaPKciPS0_PiS2_i,@"STO_CUDA_ENTRY STV_DEFAULT"
_Z27calc_token_occurrences_cudaPKciPS0_PiS2_i:
.text._Z27calc_token_occurrences_cudaPKciPS0_PiS2_i:
[----:B------:R-:W-:Y:S08]  /*0000*/  LDC R1, c[0x0][0x37c] ;  /* 0x0000df00ff017b82 */ /* 0x000ff00000000800 */
[----:B------:R-:W0:Y:S02]  /*0010*/  LDC R0, c[0x0][0x3a8] ;  /* 0x0000ea00ff007b82 */ /* 0x000e240000000800 */
[----:B0-----:R-:W-:-:S13]  /*0020*/  ISETP.GE.AND P0, PT, R0, 0x1, PT ;  /* 0x000000010000780c */ /* 0x001fda0003f06270 */
[----:B------:R-:W-:Y:S05]  /*0030*/  @!P0 EXIT ;  /* 0x000000000000894d */ /* 0x000fea0003800000 */
[----:B------:R-:W0:Y:S01]  /*0040*/  S2R R0, SR_TID.X ;  /* 0x0000000000007919 */ /* 0x000e220000002100 */
[----:B------:R-:W1:Y:S01]  /*0050*/  S2UR UR5, SR_CgaCtaId ;  /* 0x00000000000579c3 */ /* 0x000e620000008800 */
[----:B------:R-:W2:Y:S01]  /*0060*/  LDCU UR7, c[0x0][0x360] ;  /* 0x00006c00ff0777ac */ /* 0x000ea20008000800 */
[----:B------:R-:W-:Y:S01]  /*0070*/  IMAD.MOV.U32 R2, RZ, RZ, RZ ;  /* 0x000000ffff027224 */ /* 0x000fe200078e00ff */
[----:B------:R-:W3:Y:S01]  /*0080*/  S2R R3, SR_CTAID.X ;  /* 0x0000000000037919 */ /* 0x000ee20000002500 */
[----:B------:R-:W2:Y:S01]  /*0090*/  LDCU UR6, c[0x0][0x370] ;  /* 0x00006e00ff0677ac */ /* 0x000ea20008000800 */
[----:B------:R-:W-:Y:S01]  /*00a0*/  UMOV UR4, 0x400 ;  /* 0x0000040000047882 */ /* 0x000fe20000000000 */
[----:B------:R-:W4:Y:S01]  /*00b0*/  LDCU.64 UR8, c[0x0][0x358] ;  /* 0x00006b00ff0877ac */ /* 0x000f220008000a00 */
[----:B-1----:R-:W-:Y:S02]  /*00c0*/  ULEA UR4, UR5, UR4, 0x18 ;  /* 0x0000000405047291 */ /* 0x002fe4000f8ec0ff */
[----:B--2---:R-:W-:-:S04]  /*00d0*/  UIMAD UR5, UR7, UR6, URZ ;  /* 0x00000006070572a4 */ /* 0x004fc8000f8e02ff */
[----:B0-----:R-:W-:Y:S02]  /*00e0*/  VIADD R4, R0, UR4 ;  /* 0x0000000400047c36 */ /* 0x001fe40008000000 */
[----:B---34-:R-:W-:-:S07]  /*00f0*/  IMAD R3, R3, UR7, R0 ;  /* 0x0000000703037c24 */ /* 0x018fce000f8e0200 */
.L_x_11:
[----:B0-----:R-:W0:Y:S01]  /*0100*/  LDC R10, c[0x0][0x388] ;  /* 0x0000e200ff0a7b82 */ /* 0x001e220000000800 */
[----:B------:R-:W-:Y:S01]  /*0110*/  BSSY B0, `(.L_x_0) ;  /* 0x000004c000007945 */ /* 0x000fe20003800000 */
[----:B------:R-:W-:Y:S01]  /*0120*/  IMAD.MOV.U32 R5, RZ, RZ, RZ ;  /* 0x000000ffff057224 */ /* 0x000fe200078e00ff */
[----:B0-----:R-:W-:-:S13]  /*0130*/  ISETP.GE.AND P0, PT, R3, R10, PT ;  /* 0x0000000a0300720c */ /* 0x001fda0003f06270 */
[----:B------:R-:W-:Y:S05]  /*0140*/  @P0 BRA `(.L_x_1) ;  /* 0x0000000400200947 */ /* 0x000fea0003800000 */
[----:B------:R-:W0:Y:S08]  /*0150*/  LDC.64 R8, c[0x0][0x398] ;  /* 0x0000e600ff087b82 */ /* 0x000e300000000a00 */
[----:B------:R-:W1:Y:S01]  /*0160*/  LDC.64 R6, c[0x0][0x390] ;  /* 0x0000e400ff067b82 */ /* 0x000e620000000a00 */
[----:B0-----:R-:W-:-:S05]  /*0170*/  IMAD.WIDE.U32 R8, R2, 0x4, R8 ;  /* 0x0000000402087825 */ /* 0x001fca00078e0008 */
[----:B------:R-:W2:Y:S01]  /*0180*/  LDG.E R13, desc[UR8][R8.64] ;  /* 0x00000008080d7981 */ /* 0x000ea2000c1e1900 */
[----:B-1----:R-:W-:-:S06]  /*0190*/  IMAD.WIDE.U32 R6, R2, 0x8, R6 ;  /* 0x0000000802067825 */ /* 0x002fcc00078e0006 */
[----:B------:R-:W5:Y:S01]  /*01a0*/  LDG.E.64 R6, desc[UR8][R6.64] ;  /* 0x0000000806067981 */ /* 0x000f62000c1e1b00 */
[----:B------:R-:W-:Y:S02]  /*01b0*/  IMAD.MOV.U32 R5, RZ, RZ, RZ ;  /* 0x000000ffff057224 */ /* 0x000fe400078e00ff */
[----:B------:R-:W-:Y:S01]  /*01c0*/  IMAD.MOV.U32 R12, RZ, RZ, R3 ;  /* 0x000000ffff0c7224 */ /* 0x000fe200078e0003 */
[----:B--2---:R-:W-:Y:S01]  /*01d0*/  IADD3 R15, PT, PT, -R13, R10, RZ ;  /* 0x0000000a0d0f7210 */ /* 0x004fe20007ffe1ff */
[--C-:B------:R-:W-:Y:S01]  /*01e0*/  IMAD.MOV R14, RZ, RZ, -R13.reuse ;  /* 0x000000ffff0e7224 */ /* 0x100fe200078e0a0d */
[----:B------:R-:W-:-:S07]  /*01f0*/  SHF.R.S32.HI R17, RZ, 0x1f, R13 ;  /* 0x0000001fff117819 */ /* 0x000fce000001140d */
.L_x_10:
[----:B0-----:R-:W0:Y:S02]  /*0200*/  LDCU.64 UR6, c[0x0][0x380] ;  /* 0x00007000ff0677ac */ /* 0x001e240008000a00 */
[----:B0-----:R-:W-:-:S04]  /*0210*/  IADD3 R8, P0, PT, R12, UR6, RZ ;  /* 0x000000060c087c10 */ /* 0x001fc8000ff1e0ff */
[----:B------:R-:W-:-:S05]  /*0220*/  LEA.HI.X.SX32 R9, R12, UR7, 0x1, P0 ;  /* 0x000000070c097c11 */ /* 0x000fca00080f0eff */
[----:B------:R-:W2:Y:S01]  /*0230*/  LDG.E.U8 R11, desc[UR8][R8.64] ;  /* 0x00000008080b7981 */ /* 0x000ea2000c1e1100 */
[----:B------:R-:W-:Y:S01]  /*0240*/  ISETP.GE.AND P0, PT, R12, R15, PT ;  /* 0x0000000f0c00720c */ /* 0x000fe20003f06270 */
[----:B------:R-:W-:Y:S05]  /*0250*/  WARPSYNC.ALL ;  /* 0x0000000000007948 */ /* 0x000fea0003800000 */
[----:B------:R-:W-:Y:S01]  /*0260*/  BSSY.RECONVERGENT B1, `(.L_x_2) ;  /* 0x0000030000017945 */ /* 0x000fe20003800200 */
[----:B--2---:R0:W-:Y:S01]  /*0270*/  STS.U8 [R0+UR4], R11 ;  /* 0x0000000b00007988 */ /* 0x0041e20008000004 */
[----:B------:R-:W-:Y:S06]  /*0280*/  BAR.SYNC.DEFER_BLOCKING 0x0 ;  /* 0x0000000000007b1d */ /* 0x000fec0000010000 */
[----:B------:R-:W-:Y:S05]  /*0290*/  @P0 BRA `(.L_x_3) ;  /* 0x0000000000b00947 */ /* 0x000fea0003800000 */
[----:B------:R-:W-:-:S13]  /*02a0*/  ISETP.GE.AND P0, PT, R13, 0x1, PT ;  /* 0x000000010d00780c */ /* 0x000fda0003f06270 */
[----:B------:R-:W-:Y:S05]  /*02b0*/  @!P0 BRA `(.L_x_4) ;  /* 0x00000000003c8947 */ /* 0x000fea0003800000 */
[----:B-----5:R-:W-:Y:S01]  /*02c0*/  IMAD.MOV.U32 R20, RZ, RZ, R6 ;  /* 0x000000ffff147224 */ /* 0x020fe200078e0006 */
[----:B------:R-:W-:Y:S01]  /*02d0*/  MOV R18, R4 ;  /* 0x0000000400127202 */ /* 0x000fe20000000f00 */
[----:B0-----:R-:W-:Y:S02]  /*02e0*/  IMAD.MOV.U32 R11, RZ, RZ, R7 ;  /* 0x000000ffff0b7224 */ /* 0x001fe400078e0007 */
[----:B------:R-:W-:-:S07]  /*02f0*/  IMAD.MOV.U32 R16, RZ, RZ, R14 ;  /* 0x000000ffff107224 */ /* 0x000fce00078e000e */
.L_x_5:
[----:B------:R-:W-:Y:S01]  /*0300*/  IMAD.MOV.U32 R10, RZ, RZ, R20 ;  /* 0x000000ffff0a7224 */ /* 0x000fe200078e0014 */
[----:B------:R-:W0:Y:S05]  /*0310*/  LDS.U8 R19, [R18] ;  /* 0x0000000012137984 */ /* 0x000e2a0000000000 */
[----:B------:R-:W0:Y:S02]  /*0320*/  LD.E.U8 R10, desc[UR8][R10.64] ;  /* 0x000000080a0a7980 */ /* 0x000e24000c101100 */
[----:B0-----:R-:W-:-:S13]  /*0330*/  ISETP.NE.AND P0, PT, R19, R10, PT ;  /* 0x0000000a1300720c */ /* 0x001fda0003f05270 */
[----:B------:R-:W-:Y:S05]  /*0340*/  @P0 BRA `(.L_x_3) ;  /* 0x0000000000840947 */ /* 0x000fea0003800000 */
[----:B------:R-:W-:Y:S01]  /*0350*/  VIADD R16, R16, 0x1 ;  /* 0x0000000110107836 */ /* 0x000fe20000000000 */
[----:B------:R-:W-:Y:S01]  /*0360*/  IADD3 R20, P1, PT, R20, 0x1, RZ ;  /* 0x0000000114147810 */ /* 0x000fe20007f3e0ff */
[----:B------:R-:W-:-:S03]  /*0370*/  VIADD R18, R18, 0x1 ;  /* 0x0000000112127836 */ /* 0x000fc60000000000 */
[----:B------:R-:W-:Y:S01]  /*0380*/  ISETP.NE.AND P0, PT, R16, RZ, PT ;  /* 0x000000ff1000720c */ /* 0x000fe20003f05270 */
[----:B------:R-:W-:-:S12]  /*0390*/  IMAD.X R11, RZ, RZ, R11, P1 ;  /* 0x000000ffff0b7224 */ /* 0x000fd800008e060b */
[----:B------:R-:W-:Y:S05]  /*03a0*/  @P0 BRA `(.L_x_5) ;  /* 0xfffffffc00d40947 */ /* 0x000fea000383ffff */
.L_x_4:
[----:B------:R-:W-:Y:S01]  /*03b0*/  ISETP.NE.AND P0, PT, R12, RZ, PT ;  /* 0x000000ff0c00720c */ /* 0x000fe20003f05270 */
[----:B------:R-:W-:Y:S04]  /*03c0*/  BSSY.RECONVERGENT B2, `(.L_x_6) ;  /* 0x0000018000027945 */ /* 0x000fe80003800200 */
[----:B------:R-:W-:Y:S08]  /*03d0*/  BSSY.RELIABLE B3, `(.L_x_7) ;  /* 0x000000f000037945 */ /* 0x000ff00003800100 */
[----:B------:R-:W-:Y:S05]  /*03e0*/  @!P0 BRA `(.L_x_8) ;  /* 0x00000000001c8947 */ /* 0x000fea0003800000 */
[----:B------:R-:W2:Y:S02]  /*03f0*/  LDG.E.U8 R10, desc[UR8][R8.64+-0x1] ;  /* 0xffffff08080a7981 */ /* 0x000ea4000c1e1100 */
[----:B--2---:R-:W-:-:S04]  /*0400*/  IADD3 R10, PT, PT, R10, -0x7b, RZ ;  /* 0xffffff850a0a7810 */ /* 0x004fc80007ffe0ff */
[----:B------:R-:W-:-:S04]  /*0410*/  LOP3.LUT R10, R10, 0xff, RZ, 0xc0, !PT ;  /* 0x000000ff0a0a7812 */ /* 0x000fc800078ec0ff */
[----:B------:R-:W-:Y:S01]  /*0420*/  ISETP.GT.U32.AND P0, PT, R10, 0xe5, PT ;  /* 0x000000e50a00780c */ /* 0x000fe20003f04070 */
[----:B------:R-:W-:-:S12]  /*0430*/  IMAD.MOV.U32 R10, RZ, RZ, RZ ;  /* 0x000000ffff0a7224 */ /* 0x000fd800078e00ff */
[----:B------:R-:W-:Y:S05]  /*0440*/  @P0 BREAK.RELIABLE B3 ;  /* 0x0000000000030942 */ /* 0x000fea0003800100 */
[----:B------:R-:W-:Y:S05]  /*0450*/  @P0 BRA `(.L_x_9) ;  /* 0x0000000000380947 */ /* 0x000fea0003800000 */
.L_x_8:
[----:B------:R-:W1:Y:S01]  /*0460*/  LDCU UR6, c[0x0][0x388] ;  /* 0x00007100ff0677ac */ /* 0x000e620008000800 */
[----:B------:R-:W-:-:S05]  /*0470*/  IMAD.IADD R10, R13, 0x1, R12 ;  /* 0x000000010d0a7824 */ /* 0x000fca00078e020c */
[----:B-1----:R-:W-:Y:S01]  /*0480*/  ISETP.NE.AND P0, PT, R10, UR6, PT ;  /* 0x000000060a007c0c */ /* 0x002fe2000bf05270 */
[----:B------:R-:W-:-:S12]  /*0490*/  IMAD.MOV.U32 R10, RZ, RZ, 0x1 ;  /* 0x00000001ff0a7424 */ /* 0x000fd800078e00ff */
[----:B------:R-:W-:Y:S05]  /*04a0*/  @!P0 BREAK.RELIABLE B3 ;  /* 0x0000000000038942 */ /* 0x000fea0003800100 */
[----:B------:R-:W-:Y:S05]  /*04b0*/  @!P0 BRA `(.L_x_9) ;  /* 0x0000000000208947 */ /* 0x000fea0003800000 */
[----:B------:R-:W-:Y:S05]  /*04c0*/  BSYNC.RELIABLE B3 ;  /* 0x0000000000037941 */ /* 0x000fea0003800100 */
.L_x_7:
[----:B------:R-:W-:-:S05]  /*04d0*/  IADD3 R8, P0, PT, R13, R8, RZ ;  /* 0x000000080d087210 */ /* 0x000fca0007f1e0ff */
[----:B------:R-:W-:-:S05]  /*04e0*/  IMAD.X R9, R17, 0x1, R9, P0 ;  /* 0x0000000111097824 */ /* 0x000fca00000e0609 */
[----:B------:R-:W2:Y:S02]  /*04f0*/  LDG.E.S8 R8, desc[UR8][R8.64] ;  /* 0x0000000808087981 */ /* 0x000ea4000c1e1300 */
[----:B--2---:R-:W-:-:S13]  /*0500*/  ISETP.GE.AND P1, PT, R8, 0x61, PT ;  /* 0x000000610800780c */ /* 0x004fda0003f26270 */
[----:B0-----:R-:W-:-:S04]  /*0510*/  @P1 LOP3.LUT R11, R8, 0xffff, RZ, 0xc0, !PT ;  /* 0x0000ffff080b1812 */ /* 0x001fc800078ec0ff */
[----:B------:R-:W-:-:S04]  /*0520*/  @P1 ISETP.GT.U32.AND P0, PT, R11, 0x7a, PT ;  /* 0x0000007a0b00180c */ /* 0x000fc80003f04070 */
[----:B------:R-:W-:-:S09]  /*0530*/  @P1 SEL R10, RZ, 0x1, !P0 ;  /* 0x00000001ff0a1807 */ /* 0x000fd20004000000 */
.L_x_9:
[----:B------:R-:W-:Y:S05]  /*0540*/  BSYNC.RECONVERGENT B2 ;  /* 0x0000000000027941 */ /* 0x000fea0003800200 */
.L_x_6:
[----:B------:R-:W-:-:S07]  /*0550*/  IADD3 R5, PT, PT, R5, R10, RZ ;  /* 0x0000000a05057210 */ /* 0x000fce0007ffe0ff */
.L_x_3:
[----:B------:R-:W-:Y:S05]  /*0560*/  BSYNC.RECONVERGENT B1 ;  /* 0x0000000000017941 */ /* 0x000fea0003800200 */
.L_x_2:
[----:B------:R-:W-:Y:S05]  /*0570*/  WARPSYNC.ALL ;  /* 0x0000000000007948 */ /* 0x000fea0003800000 */
[----:B------:R-:W1:Y:S01]  /*0580*/  LDCU UR6, c[0x0][0x388] ;  /* 0x00007100ff0677ac */ /* 0x000e620008000800 */
[----:B------:R-:W-:Y:S01]  /*0590*/  VIADD R12, R12, UR5 ;  /* 0x000000050c0c7c36 */ /* 0x000fe20008000000 */
[----:B------:R-:W-:Y:S04]  /*05a0*/  BAR.SYNC.DEFER_BLOCKING 0x0 ;  /* 0x0000000000007b1d */ /* 0x000fe80000010000 */
[----:B-1----:R-:W-:-:S13]  /*05b0*/  ISETP.GE.AND P0, PT, R12, UR6, PT ;  /* 0x000000060c007c0c */ /* 0x002fda000bf06270 */
[----:B------:R-:W-:Y:S05]  /*05c0*/  @!P0 BRA `(.L_x_10) ;  /* 0xfffffffc000c8947 */ /* 0x000fea000383ffff */
.L_x_1:
[----:B------:R-:W-:Y:S05]  /*05d0*/  BSYNC B0 ;  /* 0x0000000000007941 */ /* 0x000fea0003800000 */
.L_x_0:
[----:B-----5:R-:W1:Y:S01]  /*05e0*/  LDC.64 R6, c[0x0][0x3a0] ;  /* 0x0000e800ff067b82 */ /* 0x020e620000000a00 */
[----:B------:R-:W2:Y:S01]  /*05f0*/  LDCU UR6, c[0x0][0x3a8] ;  /* 0x00007500ff0677ac */ /* 0x000ea20008000800 */
[----:B-1----:R-:W-:-:S04]  /*0600*/  IMAD.WIDE.U32 R6, R2, 0x4, R6 ;  /* 0x0000000402067825 */ /* 0x002fc800078e0006 */
[----:B------:R-:W-:Y:S01]  /*0610*/  VIADD R2, R2, 0x1 ;  /* 0x0000000102027836 */ /* 0x000fe20000000000 */
[----:B------:R1:W-:Y:S04]  /*0620*/  REDG.E.ADD.STRONG.GPU desc[UR8][R6.64], R5 ;  /* 0x000000050600798e */ /* 0x0003e8000c12e108 */
[----:B--2---:R-:W-:-:S13]  /*0630*/  ISETP.NE.AND P0, PT, R2, UR6, PT ;  /* 0x0000000602007c0c */ /* 0x004fda000bf05270 */
[----:B-1----:R-:W-:Y:S05]  /*0640*/  @P0 BRA `(.L_x_11) ;  /* 0xfffffff800ac0947 */ /* 0x002fea000383ffff */
[----:B------:R-:W-:Y:S05]  /*0650*/  EXIT ;  /* 0x000000000000794d */ /* 0x000fea0003800000 */
.L_x_12:
[----:B------:R-:W-:-:S00]  /*0660*/  BRA `(.L_x_12) ;  /* 0xfffffffc00fc7947 */ /* 0x000fc0000383ffff */
[----:B------:R-:W-:-:S00]  /*0670*/  NOP ;  /* 0x0000000000007918 */ /* 0x000fc00000000000 */
        /* <DEDUP_REMOVED lines=8> */
.L_x_13:


//--------------------- .nv.shared._Z27calc_token_occurrences_cudaPKciPS0_PiS2_i --------------------------
	.section	.nv.shared._Z27calc_token_occurrences_cudaPKciPS0_PiS2_i,"aw",@nobits
	.sectionflags	@""
	.align	16
	.zero		1024


//--------------------- .nv.shared.reserved.0     --------------------------
	.section	.nv.shared.reserved.0,"aw",@nobits
	.weak		__nv_reservedSMEM_offset_0_alias
	.size		__nv_reservedSMEM_offset_0_alias, 0, 64
	.other		__nv_reservedSMEM_offset_0_alias,@"STO_CUDA_RESERVED_SHARED STV_DEFAULT"
__nv_reservedSMEM_offset_0_alias:
	.zero		0
	.zero		64


//--------------------- .nv.constant0._Z27calc_token_occurrences_cudaPKciPS0_PiS2_i --------------------------
	.section	.nv.constant0._Z27calc_token_occurrences_cudaPKciPS0_PiS2_i,"a",@progbits
	.sectionflags	@""
	.align	4
.nv.constant0._Z27calc_token_occurrences_cudaPKciPS0_PiS2_i:
	.zero		940


//--------------------- SYMBOLS --------------------------

	.type		.nv.reservedSmem.offset0,@object
	.size		.nv.reservedSmem.offset0,0x4
	.type		.nv.reservedSmem.cap,@object
	.size		.nv.reservedSmem.cap,0x4
